//
// Generated by NVIDIA NVVM Compiler
//
// Compiler Build ID: CL-36424714
// Cuda compilation tools, release 13.0, V13.0.88
// Based on NVVM 20.0.0
//

.version 9.0
.target sm_100
.address_size 64

	// .globl	_Z12merge_kernelPPiS0_S0_S_S_S_

.visible .entry _Z12merge_kernelPPiS0_S0_S_S_S_(
	.param .u64 .ptr .align 1 _Z12merge_kernelPPiS0_S0_S_S_S__param_0,
	.param .u64 .ptr .align 1 _Z12merge_kernelPPiS0_S0_S_S_S__param_1,
	.param .u64 .ptr .align 1 _Z12merge_kernelPPiS0_S0_S_S_S__param_2,
	.param .u64 .ptr .align 1 _Z12merge_kernelPPiS0_S0_S_S_S__param_3,
	.param .u64 .ptr .align 1 _Z12merge_kernelPPiS0_S0_S_S_S__param_4,
	.param .u64 .ptr .align 1 _Z12merge_kernelPPiS0_S0_S_S_S__param_5
)
{
	.reg .pred 	%p<8>;
	.reg .b32 	%r<43>;
	.reg .b64 	%rd<50>;

	ld.param.u64 	%rd7, [_Z12merge_kernelPPiS0_S0_S_S_S__param_0];
	ld.param.u64 	%rd8, [_Z12merge_kernelPPiS0_S0_S_S_S__param_1];
	ld.param.u64 	%rd9, [_Z12merge_kernelPPiS0_S0_S_S_S__param_2];
	ld.param.u64 	%rd10, [_Z12merge_kernelPPiS0_S0_S_S_S__param_3];
	ld.param.u64 	%rd11, [_Z12merge_kernelPPiS0_S0_S_S_S__param_4];
	ld.param.u64 	%rd6, [_Z12merge_kernelPPiS0_S0_S_S_S__param_5];
	cvta.to.global.u64 	%rd12, %rd11;
	cvta.to.global.u64 	%rd13, %rd10;
	cvta.to.global.u64 	%rd14, %rd9;
	cvta.to.global.u64 	%rd15, %rd8;
	cvta.to.global.u64 	%rd16, %rd7;
	mov.u32 	%r1, %ctaid.x;
	mul.wide.u32 	%rd17, %r1, 4;
	add.s64 	%rd1, %rd12, %rd17;
	mul.wide.u32 	%rd18, %r1, 8;
	add.s64 	%rd2, %rd16, %rd18;
	add.s64 	%rd3, %rd15, %rd18;
	add.s64 	%rd4, %rd14, %rd18;
	add.s64 	%rd5, %rd13, %rd17;
	mov.b32 	%r35, 0;
	mov.u32 	%r36, %r35;
	mov.u32 	%r37, %r35;
$L__BB0_1:
	ld.global.u64 	%rd19, [%rd2];
	cvta.to.global.u64 	%rd20, %rd19;
	mul.wide.s32 	%rd21, %r35, 4;
	add.s64 	%rd22, %rd20, %rd21;
	ld.global.u32 	%r5, [%rd22];
	ld.global.u64 	%rd23, [%rd3];
	cvta.to.global.u64 	%rd24, %rd23;
	mul.wide.s32 	%rd25, %r36, 4;
	add.s64 	%rd26, %rd24, %rd25;
	ld.global.u32 	%r6, [%rd26];
	setp.gt.s32 	%p1, %r5, %r6;
	@%p1 bra 	$L__BB0_3;
	ld.global.u64 	%rd27, [%rd4];
	cvta.to.global.u64 	%rd28, %rd27;
	mul.wide.u32 	%rd29, %r37, 4;
	add.s64 	%rd30, %rd28, %rd29;
	st.global.u32 	[%rd30], %r5;
	add.s32 	%r35, %r35, 1;
	bra.uni 	$L__BB0_4;
$L__BB0_3:
	ld.global.u64 	%rd31, [%rd4];
	cvta.to.global.u64 	%rd32, %rd31;
	mul.wide.u32 	%rd33, %r37, 4;
	add.s64 	%rd34, %rd32, %rd33;
	st.global.u32 	[%rd34], %r6;
	add.s32 	%r36, %r36, 1;
$L__BB0_4:
	add.s32 	%r37, %r37, 1;
	ld.global.u32 	%r42, [%rd5];
	setp.eq.s32 	%p2, %r35, %r42;
	@%p2 bra 	$L__BB0_9;
	ld.global.u32 	%r21, [%rd1];
	setp.ne.s32 	%p3, %r36, %r21;
	@%p3 bra 	$L__BB0_1;
	setp.le.s32 	%p4, %r42, %r35;
	@%p4 bra 	$L__BB0_13;
	mov.b32 	%r41, 0;
$L__BB0_8:
	ld.global.u64 	%rd35, [%rd2];
	cvta.to.global.u64 	%rd36, %rd35;
	add.s32 	%r23, %r41, %r35;
	mul.wide.s32 	%rd37, %r23, 4;
	add.s64 	%rd38, %rd36, %rd37;
	ld.global.u32 	%r24, [%rd38];
	mul.wide.u32 	%rd39, %r41, 4;
	add.s64 	%rd40, %rd36, %rd39;
	st.global.u32 	[%rd40], %r24;
	add.s32 	%r41, %r41, 1;
	ld.global.u32 	%r42, [%rd5];
	sub.s32 	%r25, %r42, %r35;
	setp.lt.s32 	%p5, %r41, %r25;
	@%p5 bra 	$L__BB0_8;
	bra.uni 	$L__BB0_13;
$L__BB0_9:
	ld.global.u32 	%r26, [%rd1];
	setp.le.s32 	%p6, %r26, %r36;
	mov.u32 	%r42, %r35;
	@%p6 bra 	$L__BB0_13;
	mov.b32 	%r40, 0;
$L__BB0_11:
	ld.global.u64 	%rd41, [%rd3];
	cvta.to.global.u64 	%rd42, %rd41;
	add.s32 	%r28, %r40, %r36;
	mul.wide.s32 	%rd43, %r28, 4;
	add.s64 	%rd44, %rd42, %rd43;
	ld.global.u32 	%r29, [%rd44];
	mul.wide.u32 	%rd45, %r40, 4;
	add.s64 	%rd46, %rd42, %rd45;
	st.global.u32 	[%rd46], %r29;
	add.s32 	%r40, %r40, 1;
	ld.global.u32 	%r30, [%rd1];
	sub.s32 	%r31, %r30, %r36;
	setp.lt.s32 	%p7, %r40, %r31;
	@%p7 bra 	$L__BB0_11;
	ld.global.u32 	%r42, [%rd5];
$L__BB0_13:
	cvta.to.global.u64 	%rd47, %rd6;
	sub.s32 	%r32, %r42, %r35;
	st.global.u32 	[%rd5], %r32;
	ld.global.u32 	%r33, [%rd1];
	sub.s32 	%r34, %r33, %r36;
	st.global.u32 	[%rd1], %r34;
	add.s64 	%rd49, %rd47, %rd17;
	st.global.u32 	[%rd49], %r37;
	ret;

}


// ===== COMPILED SASS (sm_100) =====

	.target	sm_100

	.elftype	@"ET_EXEC"


//--------------------- .note.nv.tkinfo           --------------------------
	.section	.note.nv.tkinfo,"",@"SHT_NOTE"
	.sectionflags	@"SHF_NOTE_NV_TKINFO"
	.tkinfo
        /*0018*/ 	.word	0x00000002
        /*0030*/ 	.string	""
        /*0030*/ 	.string	"ptxas"
        /*0030*/ 	.string	"Cuda compilation tools, release 13.0, V13.0.88"
        /*0030*/ 	.string	"Build cuda_13.0.r13.0/compiler.36424714_0"
        /*0030*/ 	.string	"-arch sm_100 -m 64 "



//--------------------- .note.nv.cuinfo           --------------------------
	.section	.note.nv.cuinfo,"",@"SHT_NOTE"
	.sectionflags	@"SHF_NOTE_NV_CUINFO"
        /*0018*/ 	.short	0x0002
        /*001a*/ 	.short	0x0064
        /*001c*/ 	.short	0x0082
	.zero		2


//--------------------- .nv.info                  --------------------------
	.section	.nv.info,"",@"SHT_CUDA_INFO"
	.align	4


	//----- nvinfo : EIATTR_REGCOUNT
	.align		4
        /*0000*/ 	.byte	0x04, 0x2f
        /*0002*/ 	.short	(.L_1 - .L_0)
	.align		4
.L_0:
        /*0004*/ 	.word	index@(_Z12merge_kernelPPiS0_S0_S_S_S_)
        /*0008*/ 	.word	0x0000001a


	//----- nvinfo : EIATTR_FRAME_SIZE
	.align		4
.L_1:
        /*000c*/ 	.byte	0x04, 0x11
        /*000e*/ 	.short	(.L_3 - .L_2)
	.align		4
.L_2:
        /*0010*/ 	.word	index@(_Z12merge_kernelPPiS0_S0_S_S_S_)
        /*0014*/ 	.word	0x00000000


	//----- nvinfo : EIATTR_MIN_STACK_SIZE
	.align		4
.L_3:
        /*0018*/ 	.byte	0x04, 0x12
        /*001a*/ 	.short	(.L_5 - .L_4)
	.align		4
.L_4:
        /*001c*/ 	.word	index@(_Z12merge_kernelPPiS0_S0_S_S_S_)
        /*0020*/ 	.word	0x00000000
.L_5:


//--------------------- .nv.compat                --------------------------
	.section	.nv.compat,"",@"SHT_CUDA_COMPAT_INFO"
	.align	4
        /*0000*/ 	.byte	0x02, 0x09, 0x00, 0x00, 0x02, 0x02, 0x01, 0x00, 0x02, 0x05, 0x05, 0x00, 0x03, 0x07, 0x01, 0x01
        /*0010*/ 	.byte	0x02, 0x03, 0x00, 0x00, 0x02, 0x06, 0x01, 0x00, 0x04, 0x0b, 0x08, 0x00, 0x09, 0x00, 0x00, 0x00
        /*0020*/ 	.byte	0x00, 0x00, 0x00, 0x00


//--------------------- .nv.info._Z12merge_kernelPPiS0_S0_S_S_S_ --------------------------
	.section	.nv.info._Z12merge_kernelPPiS0_S0_S_S_S_,"",@"SHT_CUDA_INFO"
	.sectionflags	@""
	.align	4


	//----- nvinfo : EIATTR_CUDA_API_VERSION
	.align		4
        /*0000*/ 	.byte	0x04, 0x37
        /*0002*/ 	.short	(.L_7 - .L_6)
.L_6:
        /*0004*/ 	.word	0x00000082


	//----- nvinfo : EIATTR_KPARAM_INFO
	.align		4
.L_7:
        /*0008*/ 	.byte	0x04, 0x17
        /*000a*/ 	.short	(.L_9 - .L_8)
.L_8:
        /*000c*/ 	.word	0x00000000
        /*0010*/ 	.short	0x0005
        /*0012*/ 	.short	0x0028
        /*0014*/ 	.byte	0x00, 0xf5, 0x21, 0x00


	//----- nvinfo : EIATTR_KPARAM_INFO
	.align		4
.L_9:
        /*0018*/ 	.byte	0x04, 0x17
        /*001a*/ 	.short	(.L_11 - .L_10)
.L_10:
        /*001c*/ 	.word	0x00000000
        /*0020*/ 	.short	0x0004
        /*0022*/ 	.short	0x0020
        /*0024*/ 	.byte	0x00, 0xf5, 0x21, 0x00


	//----- nvinfo : EIATTR_KPARAM_INFO
	.align		4
.L_11:
        /*0028*/ 	.byte	0x04, 0x17
        /*002a*/ 	.short	(.L_13 - .L_12)
.L_12:
        /*002c*/ 	.word	0x00000000
        /*0030*/ 	.short	0x0003
        /*0032*/ 	.short	0x0018
        /*0034*/ 	.byte	0x00, 0xf5, 0x21, 0x00


	//----- nvinfo : EIATTR_KPARAM_INFO
	.align		4
.L_13:
        /*0038*/ 	.byte	0x04, 0x17
        /*003a*/ 	.short	(.L_15 - .L_14)
.L_14:
        /*003c*/ 	.word	0x00000000
        /*0040*/ 	.short	0x0002
        /*0042*/ 	.short	0x0010
        /*0044*/ 	.byte	0x00, 0xf5, 0x21, 0x00


	//----- nvinfo : EIATTR_KPARAM_INFO
	.align		4
.L_15:
        /*0048*/ 	.byte	0x04, 0x17
        /*004a*/ 	.short	(.L_17 - .L_16)
.L_16:
        /*004c*/ 	.word	0x00000000
        /*0050*/ 	.short	0x0001
        /*0052*/ 	.short	0x0008
        /*0054*/ 	.byte	0x00, 0xf5, 0x21, 0x00


	//----- nvinfo : EIATTR_KPARAM_INFO
	.align		4
.L_17:
        /*0058*/ 	.byte	0x04, 0x17
        /*005a*/ 	.short	(.L_19 - .L_18)
.L_18:
        /*005c*/ 	.word	0x00000000
        /*0060*/ 	.short	0x0000
        /*0062*/ 	.short	0x0000
        /*0064*/ 	.byte	0x00, 0xf5, 0x21, 0x00


	//----- nvinfo : EIATTR_SPARSE_MMA_MASK
	.align		4
.L_19:
        /*0068*/ 	.byte	0x03, 0x50
        /*006a*/ 	.short	0x0000


	//----- nvinfo : EIATTR_MAXREG_COUNT
	.align		4
        /*006c*/ 	.byte	0x03, 0x1b
        /*006e*/ 	.short	0x00ff


	//----- nvinfo : EIATTR_MERCURY_ISA_VERSION
	.align		4
        /*0070*/ 	.byte	0x03, 0x5f
        /*0072*/ 	.short	0x0101


	//----- nvinfo : EIATTR_VRC_CTA_INIT_COUNT
	.align		4
        /*0074*/ 	.byte	0x02, 0x4a
	.zero		1
	.zero		1


	//----- nvinfo : EIATTR_EXIT_INSTR_OFFSETS
	.align		4
        /*0078*/ 	.byte	0x04, 0x1c
        /*007a*/ 	.short	(.L_21 - .L_20)


	//   ....[0]....
.L_20:
        /*007c*/ 	.word	0x000004e0


	//----- nvinfo : EIATTR_CBANK_PARAM_SIZE
	.align		4
.L_21:
        /*0080*/ 	.byte	0x03, 0x19
        /*0082*/ 	.short	0x0030


	//----- nvinfo : EIATTR_PARAM_CBANK
	.align		4
        /*0084*/ 	.byte	0x04, 0x0a
        /*0086*/ 	.short	(.L_23 - .L_22)
	.align		4
.L_22:
        /*0088*/ 	.word	index@(.nv.constant0._Z12merge_kernelPPiS0_S0_S_S_S_)
        /*008c*/ 	.short	0x0380
        /*008e*/ 	.short	0x0030


	//----- nvinfo : EIATTR_SW_WAR
	.align		4
.L_23:
        /*0090*/ 	.byte	0x04, 0x36
        /*0092*/ 	.short	(.L_25 - .L_24)
.L_24:
        /*0094*/ 	.word	0x00000008
.L_25:


//--------------------- .nv.callgraph             --------------------------
	.section	.nv.callgraph,"",@"SHT_CUDA_CALLGRAPH"
	.align	4
	.sectionentsize	8
	.align		4
        /*0000*/ 	.word	0x00000000
	.align		4
        /*0004*/ 	.word	0xffffffff
	.align		4
        /*0008*/ 	.word	0x00000000
	.align		4
        /*000c*/ 	.word	0xfffffffe
	.align		4
        /*0010*/ 	.word	0x00000000
	.align		4
        /*0014*/ 	.word	0xfffffffd
	.align		4
        /*0018*/ 	.word	0x00000000
	.align		4
        /*001c*/ 	.word	0xfffffffc


//--------------------- .text._Z12merge_kernelPPiS0_S0_S_S_S_ --------------------------
	.section	.text._Z12merge_kernelPPiS0_S0_S_S_S_,"ax",@progbits
	.align	128
        .global         _Z12merge_kernelPPiS0_S0_S_S_S_
        .type           _Z12merge_kernelPPiS0_S0_S_S_S_,@function
        .size           _Z12merge_kernelPPiS0_S0_S_S_S_,(.L_x_6 - _Z12merge_kernelPPiS0_S0_S_S_S_)
        .other          _Z12merge_kernelPPiS0_S0_S_S_S_,@"STO_CUDA_ENTRY STV_DEFAULT"
_Z12merge_kernelPPiS0_S0_S_S_S_:
.text._Z12merge_kernelPPiS0_S0_S_S_S_:
[----:B------:R-:W-:Y:S01]  /*0000*/  LDC R1, c[0x0][0x37c] ;  /* 0x0000df00ff017b82 */ /* 0x000fe20000000800 */
[----:B------:R-:W0:Y:S07]  /*0010*/  S2R R0, SR_CTAID.X ;  /* 0x0000000000007919 */ /* 0x000e2e0000002500 */
[----:B------:R-:W0:Y:S01]  /*0020*/  LDC.64 R2, c[0x0][0x3a0] ;  /* 0x0000e800ff027b82 */ /* 0x000e220000000a00 */
[----:B------:R-:W-:Y:S01]  /*0030*/  HFMA2 R14, -RZ, RZ, 0, 0 ;  /* 0x00000000ff0e7431 */ /* 0x000fe200000001ff */
[----:B------:R-:W-:Y:S01]  /*0040*/  CS2R R12, SRZ ;  /* 0x00000000000c7805 */ /* 0x000fe2000001ff00 */
[----:B------:R-:W1:Y:S05]  /*0050*/  LDCU.64 UR4, c[0x0][0x358] ;  /* 0x00006b00ff0477ac */ /* 0x000e6a0008000a00 */
[----:B------:R-:W2:Y:S08]  /*0060*/  LDC.64 R4, c[0x0][0x380] ;  /* 0x0000e000ff047b82 */ /* 0x000eb00000000a00 */
[----:B------:R-:W3:Y:S08]  /*0070*/  LDC.64 R6, c[0x0][0x388] ;  /* 0x0000e200ff067b82 */ /* 0x000ef00000000a00 */
[----:B------:R-:W4:Y:S01]  /*0080*/  LDC.64 R8, c[0x0][0x390] ;  /* 0x0000e400ff087b82 */ /* 0x000f220000000a00 */
[----:B0-----:R-:W-:-:S07]  /*0090*/  IMAD.WIDE.U32 R2, R0, 0x4, R2 ;  /* 0x0000000400027825 */ /* 0x001fce00078e0002 */
[----:B------:R-:W0:Y:S01]  /*00a0*/  LDC.64 R10, c[0x0][0x398] ;  /* 0x0000e600ff0a7b82 */ /* 0x000e220000000a00 */
[----:B--2---:R-:W-:-:S04]  /*00b0*/  IMAD.WIDE.U32 R4, R0, 0x8, R4 ;  /* 0x0000000800047825 */ /* 0x004fc800078e0004 */
[----:B---3--:R-:W-:-:S04]  /*00c0*/  IMAD.WIDE.U32 R6, R0, 0x8, R6 ;  /* 0x0000000800067825 */ /* 0x008fc800078e0006 */
[----:B----4-:R-:W-:-:S04]  /*00d0*/  IMAD.WIDE.U32 R8, R0, 0x8, R8 ;  /* 0x0000000800087825 */ /* 0x010fc800078e0008 */
[----:B01----:R-:W-:-:S07]  /*00e0*/  IMAD.WIDE.U32 R10, R0, 0x4, R10 ;  /* 0x00000004000a7825 */ /* 0x003fce00078e000a */
.L_x_1:
[----:B------:R-:W2:Y:S04]  /*00f0*/  LDG.E.64 R16, desc[UR4][R4.64] ;  /* 0x0000000404107981 */ /* 0x000ea8000c1e1b00 */
[----:B------:R-:W3:Y:S01]  /*0100*/  LDG.E.64 R18, desc[UR4][R6.64] ;  /* 0x0000000406127981 */ /* 0x000ee2000c1e1b00 */
[----:B--2---:R-:W-:-:S04]  /*0110*/  IMAD.WIDE R16, R12, 0x4, R16 ;  /* 0x000000040c107825 */ /* 0x004fc800078e0210 */
[----:B---3--:R-:W-:Y:S02]  /*0120*/  IMAD.WIDE R18, R13, 0x4, R18 ;  /* 0x000000040d127825 */ /* 0x008fe400078e0212 */
[----:B------:R-:W2:Y:S04]  /*0130*/  LDG.E R17, desc[UR4][R16.64] ;  /* 0x0000000410117981 */ /* 0x000ea8000c1e1900 */
[----:B------:R-:W2:Y:S02]  /*0140*/  LDG.E R18, desc[UR4][R18.64] ;  /* 0x0000000412127981 */ /* 0x000ea4000c1e1900 */
[----:B--2---:R-:W-:-:S13]  /*0150*/  ISETP.GT.AND P0, PT, R17, R18, PT ;  /* 0x000000121100720c */ /* 0x004fda0003f04270 */
[----:B------:R-:W2:Y:S02]  /*0160*/  @!P0 LDG.E.64 R20, desc[UR4][R8.64] ;  /* 0x0000000408148981 */ /* 0x000ea4000c1e1b00 */
[----:B--2---:R-:W-:-:S05]  /*0170*/  @!P0 IMAD.WIDE.U32 R20, R14, 0x4, R20 ;  /* 0x000000040e148825 */ /* 0x004fca00078e0014 */
[----:B------:R0:W-:Y:S04]  /*0180*/  @!P0 STG.E desc[UR4][R20.64], R17 ;  /* 0x0000001114008986 */ /* 0x0001e8000c101904 */
[----:B------:R-:W2:Y:S02]  /*0190*/  @P0 LDG.E.64 R22, desc[UR4][R8.64] ;  /* 0x0000000408160981 */ /* 0x000ea4000c1e1b00 */
[----:B--2---:R-:W-:-:S05]  /*01a0*/  @P0 IMAD.WIDE.U32 R22, R14, 0x4, R22 ;  /* 0x000000040e160825 */ /* 0x004fca00078e0016 */
[----:B------:R0:W-:Y:S04]  /*01b0*/  @P0 STG.E desc[UR4][R22.64], R18 ;  /* 0x0000001216000986 */ /* 0x0001e8000c101904 */
[----:B------:R-:W2:Y:S01]  /*01c0*/  LDG.E R15, desc[UR4][R10.64] ;  /* 0x000000040a0f7981 */ /* 0x000ea2000c1e1900 */
[----:B------:R-:W-:Y:S01]  /*01d0*/  @!P0 IADD3 R12, PT, PT, R12, 0x1, RZ ;  /* 0x000000010c0c8810 */ /* 0x000fe20007ffe0ff */
[----:B------:R-:W-:Y:S01]  /*01e0*/  @P0 VIADD R13, R13, 0x1 ;  /* 0x000000010d0d0836 */ /* 0x000fe20000000000 */
[----:B------:R-:W-:Y:S02]  /*01f0*/  IADD3 R14, PT, PT, R14, 0x1, RZ ;  /* 0x000000010e0e7810 */ /* 0x000fe40007ffe0ff */
[----:B--2---:R-:W-:-:S13]  /*0200*/  ISETP.NE.AND P1, PT, R12, R15, PT ;  /* 0x0000000f0c00720c */ /* 0x004fda0003f25270 */
[----:B0-----:R-:W-:Y:S05]  /*0210*/  @!P1 BRA `(.L_x_0) ;  /* 0x00000000004c9947 */ /* 0x001fea0003800000 */
[----:B------:R-:W2:Y:S02]  /*0220*/  LDG.E R16, desc[UR4][R2.64] ;  /* 0x0000000402107981 */ /* 0x000ea4000c1e1900 */
[----:B--2---:R-:W-:-:S13]  /*0230*/  ISETP.NE.AND P0, PT, R13, R16, PT ;  /* 0x000000100d00720c */ /* 0x004fda0003f05270 */
[----:B------:R-:W-:Y:S05]  /*0240*/  @P0 BRA `(.L_x_1) ;  /* 0xfffffffc00a80947 */ /* 0x000fea000383ffff */
[----:B------:R-:W-:-:S13]  /*0250*/  ISETP.GT.AND P0, PT, R15, R12, PT ;  /* 0x0000000c0f00720c */ /* 0x000fda0003f04270 */
[----:B------:R-:W-:Y:S05]  /*0260*/  @!P0 BRA `(.L_x_2) ;  /* 0x00000000007c8947 */ /* 0x000fea0003800000 */
[----:B------:R-:W-:-:S07]  /*0270*/  IMAD.MOV.U32 R15, RZ, RZ, RZ ;  /* 0x000000ffff0f7224 */ /* 0x000fce00078e00ff */
.L_x_3:
[----:B------:R-:W2:Y:S01]  /*0280*/  LDG.E.64 R6, desc[UR4][R4.64] ;  /* 0x0000000404067981 */ /* 0x000ea2000c1e1b00 */
[----:B------:R-:W-:-:S05]  /*0290*/  IADD3 R9, PT, PT, R12, R15, RZ ;  /* 0x0000000f0c097210 */ /* 0x000fca0007ffe0ff */
[----:B--2---:R-:W-:-:S06]  /*02a0*/  IMAD.WIDE R8, R9, 0x4, R6 ;  /* 0x0000000409087825 */ /* 0x004fcc00078e0206 */
[----:B------:R-:W2:Y:S01]  /*02b0*/  LDG.E R9, desc[UR4][R8.64] ;  /* 0x0000000408097981 */ /* 0x000ea2000c1e1900 */
[----:B------:R-:W-:-:S05]  /*02c0*/  IMAD.WIDE.U32 R6, R15, 0x4, R6 ;  /* 0x000000040f067825 */ /* 0x000fca00078e0006 */
[----:B--2---:R0:W-:Y:S04]  /*02d0*/  STG.E desc[UR4][R6.64], R9 ;  /* 0x0000000906007986 */ /* 0x0041e8000c101904 */
[----:B------:R-:W2:Y:S01]  /*02e0*/  LDG.E R17, desc[UR4][R10.64] ;  /* 0x000000040a117981 */ /* 0x000ea2000c1e1900 */
[----:B------:R-:W-:Y:S01]  /*02f0*/  IADD3 R15, PT, PT, R15, 0x1, RZ ;  /* 0x000000010f0f7810 */ /* 0x000fe20007ffe0ff */
[----:B--2---:R-:W-:-:S05]  /*0300*/  IMAD.IADD R16, R17, 0x1, -R12 ;  /* 0x0000000111107824 */ /* 0x004fca00078e0a0c */
[----:B------:R-:W-:-:S13]  /*0310*/  ISETP.GE.AND P0, PT, R15, R16, PT ;  /* 0x000000100f00720c */ /* 0x000fda0003f06270 */
[----:B0-----:R-:W-:Y:S05]  /*0320*/  @!P0 BRA `(.L_x_3) ;  /* 0xfffffffc00d48947 */ /* 0x001fea000383ffff */
[----:B------:R-:W-:Y:S01]  /*0330*/  MOV R15, R17 ;  /* 0x00000011000f7202 */ /* 0x000fe20000000f00 */
[----:B------:R-:W-:Y:S06]  /*0340*/  BRA `(.L_x_2) ;  /* 0x0000000000447947 */ /* 0x000fec0003800000 */
.L_x_0:
[----:B------:R-:W2:Y:S01]  /*0350*/  LDG.E R4, desc[UR4][R2.64] ;  /* 0x0000000402047981 */ /* 0x000ea2000c1e1900 */
[----:B------:R-:W-:Y:S02]  /*0360*/  MOV R15, R12 ;  /* 0x0000000c000f7202 */ /* 0x000fe40000000f00 */
[----:B--2---:R-:W-:-:S13]  /*0370*/  ISETP.GT.AND P0, PT, R4, R13, PT ;  /* 0x0000000d0400720c */ /* 0x004fda0003f04270 */
[----:B------:R-:W-:Y:S05]  /*0380*/  @!P0 BRA `(.L_x_2) ;  /* 0x0000000000348947 */ /* 0x000fea0003800000 */
[----:B------:R-:W-:-:S07]  /*0390*/  IMAD.MOV.U32 R15, RZ, RZ, RZ ;  /* 0x000000ffff0f7224 */ /* 0x000fce00078e00ff */
.L_x_4:
        /* <DEDUP_REMOVED lines=11> */
[----:B------:R0:W5:Y:S02]  /*0450*/  LDG.E R15, desc[UR4][R10.64] ;  /* 0x000000040a0f7981 */ /* 0x000164000c1e1900 */
.L_x_2:
[----:B-----5:R-:W-:Y:S01]  /*0460*/  IADD3 R7, PT, PT, -R12, R15, RZ ;  /* 0x0000000f0c077210 */ /* 0x020fe20007ffe1ff */
[----:B------:R-:W1:Y:S04]  /*0470*/  LDC.64 R4, c[0x0][0x3a8] ;  /* 0x0000ea00ff047b82 */ /* 0x000e680000000a00 */
[----:B------:R-:W-:Y:S04]  /*0480*/  STG.E desc[UR4][R10.64], R7 ;  /* 0x000000070a007986 */ /* 0x000fe8000c101904 */
[----:B------:R-:W2:Y:S01]  /*0490*/  LDG.E R6, desc[UR4][R2.64] ;  /* 0x0000000402067981 */ /* 0x000ea2000c1e1900 */
[----:B-1----:R-:W-:Y:S01]  /*04a0*/  IMAD.WIDE.U32 R4, R0, 0x4, R4 ;  /* 0x0000000400047825 */ /* 0x002fe200078e0004 */
[----:B--2---:R-:W-:-:S05]  /*04b0*/  IADD3 R13, PT, PT, -R13, R6, RZ ;  /* 0x000000060d0d7210 */ /* 0x004fca0007ffe1ff */
[----:B------:R-:W-:Y:S04]  /*04c0*/  STG.E desc[UR4][R2.64], R13 ;  /* 0x0000000d02007986 */ /* 0x000fe8000c101904 */
[----:B------:R-:W-:Y:S01]  /*04d0*/  STG.E desc[UR4][R4.64], R14 ;  /* 0x0000000e04007986 */ /* 0x000fe2000c101904 */
[----:B------:R-:W-:Y:S05]  /*04e0*/  EXIT ;  /* 0x000000000000794d */ /* 0x000fea0003800000 */
.L_x_5:
[----:B------:R-:W-:-:S00]  /*04f0*/  BRA `(.L_x_5) ;  /* 0xfffffffc00fc7947 */ /* 0x000fc0000383ffff */
[----:B------:R-:W-:-:S00]  /*0500*/  NOP ;  /* 0x0000000000007918 */ /* 0x000fc00000000000 */
[----:B------:R-:W-:-:S00]  /*0510*/  NOP ;  /* 0x0000000000007918 */ /* 0x000fc00000000000 */
[----:B------:R-:W-:-:S00]  /*0520*/  NOP ;  /* 0x0000000000007918 */ /* 0x000fc00000000000 */
[----:B------:R-:W-:-:S00]  /*0530*/  NOP ;  /* 0x0000000000007918 */ /* 0x000fc00000000000 */
[----:B------:R-:W-:-:S00]  /*0540*/  NOP ;  /* 0x0000000000007918 */ /* 0x000fc00000000000 */
[----:B------:R-:W-:-:S00]  /*0550*/  NOP ;  /* 0x0000000000007918 */ /* 0x000fc00000000000 */
[----:B------:R-:W-:-:S00]  /*0560*/  NOP ;  /* 0x0000000000007918 */ /* 0x000fc00000000000 */
[----:B------:R-:W-:-:S00]  /*0570*/  NOP ;  /* 0x0000000000007918 */ /* 0x000fc00000000000 */
.L_x_6:


//--------------------- .nv.shared.reserved.0     --------------------------
	.section	.nv.shared.reserved.0,"aw",@nobits
	.weak		__nv_reservedSMEM_offset_0_alias
	.size		__nv_reservedSMEM_offset_0_alias, 0, 64
	.other		__nv_reservedSMEM_offset_0_alias,@"STO_CUDA_RESERVED_SHARED STV_DEFAULT"
__nv_reservedSMEM_offset_0_alias:
	.zero		0
	.zero		64


//--------------------- .nv.constant0._Z12merge_kernelPPiS0_S0_S_S_S_ --------------------------
	.section	.nv.constant0._Z12merge_kernelPPiS0_S0_S_S_S_,"a",@progbits
	.sectionflags	@""
	.align	4
.nv.constant0._Z12merge_kernelPPiS0_S0_S_S_S_:
	.zero		944


//--------------------- SYMBOLS --------------------------

	.type		.nv.reservedSmem.offset0,@object
	.size		.nv.reservedSmem.offset0,0x4
